	.headerflags	@"EF_CUDA_TEXMODE_UNIFIED EF_CUDA_64BIT_ADDRESS EF_CUDA_ACCELERATORS EF_CUDA_SM90 EF_CUDA_VIRTUAL_SM(EF_CUDA_SM90)"
	.elftype	@"ET_EXEC"


//--------------------- .nv.info                  --------------------------
	.section	.nv.info,"",@"SHT_CUDA_INFO"
	.align	4


	//----- nvinfo : EIATTR_REGCOUNT
	.align		4
        /*0000*/ 	.byte	0x04, 0x2f
        /*0002*/ 	.short	(.L_1 - .L_0)
	.align		4
.L_0:
        /*0004*/ 	.word	index@(triton_poi_fused_add_clamp_div_mean_mul_round_sub_2)
        /*0008*/ 	.word	0x00000012


	//----- nvinfo : EIATTR_MIN_STACK_SIZE
	.align		4
.L_1:
        /*000c*/ 	.byte	0x04, 0x12
        /*000e*/ 	.short	(.L_3 - .L_2)
	.align		4
.L_2:
        /*0010*/ 	.word	index@(triton_poi_fused_add_clamp_div_mean_mul_round_sub_2)
        /*0014*/ 	.word	0x00000000


	//----- nvinfo : EIATTR_FRAME_SIZE
	.align		4
.L_3:
        /*0018*/ 	.byte	0x04, 0x11
        /*001a*/ 	.short	(.L_5 - .L_4)
	.align		4
.L_4:
        /*001c*/ 	.word	index@(triton_poi_fused_add_clamp_div_mean_mul_round_sub_2)
        /*0020*/ 	.word	0x00000000


	//----- nvinfo : EIATTR_MIN_STACK_SIZE
	.align		4
.L_5:
        /*0024*/ 	.byte	0x04, 0x12
        /*0026*/ 	.short	(.L_7 - .L_6)
	.align		4
.L_6:
        /*0028*/ 	.word	index@(triton_poi_fused_add_clamp_div_mean_mul_round_sub_2)
        /*002c*/ 	.word	0x00000000
.L_7:


//--------------------- .nv.info.triton_poi_fused_add_clamp_div_mean_mul_round_sub_2 --------------------------
	.section	.nv.info.triton_poi_fused_add_clamp_div_mean_mul_round_sub_2,"",@"SHT_CUDA_INFO"
	.sectionflags	@""
	.align	4


	//----- nvinfo : EIATTR_CUDA_API_VERSION
	.align		4
        /*0000*/ 	.byte	0x04, 0x37
        /*0002*/ 	.short	(.L_9 - .L_8)
.L_8:
        /*0004*/ 	.word	0x0000007c


	//----- nvinfo : EIATTR_KPARAM_INFO
	.align		4
.L_9:
        /*0008*/ 	.byte	0x04, 0x17
        /*000a*/ 	.short	(.L_11 - .L_10)
.L_10:
        /*000c*/ 	.word	0x00000000
        /*0010*/ 	.short	0x0002
        /*0012*/ 	.short	0x0010
        /*0014*/ 	.byte	0x00, 0xf0, 0x11, 0x00


	//----- nvinfo : EIATTR_KPARAM_INFO
	.align		4
.L_11:
        /*0018*/ 	.byte	0x04, 0x17
        /*001a*/ 	.short	(.L_13 - .L_12)
.L_12:
        /*001c*/ 	.word	0x00000000
        /*0020*/ 	.short	0x0001
        /*0022*/ 	.short	0x0008
        /*0024*/ 	.byte	0x00, 0xf4, 0x21, 0x00


	//----- nvinfo : EIATTR_KPARAM_INFO
	.align		4
.L_13:
        /*0028*/ 	.byte	0x04, 0x17
        /*002a*/ 	.short	(.L_15 - .L_14)
.L_14:
        /*002c*/ 	.word	0x00000000
        /*0030*/ 	.short	0x0000
        /*0032*/ 	.short	0x0000
        /*0034*/ 	.byte	0x00, 0xf4, 0x21, 0x00


	//----- nvinfo : EIATTR_SPARSE_MMA_MASK
	.align		4
.L_15:
        /*0038*/ 	.byte	0x03, 0x50
        /*003a*/ 	.short	0x0000


	//----- nvinfo : EIATTR_MAXREG_COUNT
	.align		4
        /*003c*/ 	.byte	0x03, 0x1b
        /*003e*/ 	.short	0x00ff


	//----- nvinfo : EIATTR_EXIT_INSTR_OFFSETS
	.align		4
        /*0040*/ 	.byte	0x04, 0x1c
        /*0042*/ 	.short	(.L_17 - .L_16)


	//   ....[0]....
.L_16:
        /*0044*/ 	.word	0x000003b0


	//   ....[1]....
        /*0048*/ 	.word	0x000003d0


	//----- nvinfo : EIATTR_REQNTID
	.align		4
.L_17:
        /*004c*/ 	.byte	0x04, 0x10
        /*004e*/ 	.short	(.L_19 - .L_18)
.L_18:
        /*0050*/ 	.word	0x00000020
        /*0054*/ 	.word	0x00000001
        /*0058*/ 	.word	0x00000001


	//----- nvinfo : EIATTR_CBANK_PARAM_SIZE
	.align		4
.L_19:
        /*005c*/ 	.byte	0x03, 0x19
        /*005e*/ 	.short	0x0014


	//----- nvinfo : EIATTR_PARAM_CBANK
	.align		4
        /*0060*/ 	.byte	0x04, 0x0a
        /*0062*/ 	.short	(.L_21 - .L_20)
	.align		4
.L_20:
        /*0064*/ 	.word	index@(.nv.constant0.triton_poi_fused_add_clamp_div_mean_mul_round_sub_2)
        /*0068*/ 	.short	0x0210
        /*006a*/ 	.short	0x0014


	//----- nvinfo : EIATTR_SW_WAR
	.align		4
.L_21:
        /*006c*/ 	.byte	0x04, 0x36
        /*006e*/ 	.short	(.L_23 - .L_22)
.L_22:
        /*0070*/ 	.word	0x00000008
.L_23:


//--------------------- .nv.callgraph             --------------------------
	.section	.nv.callgraph,"",@"SHT_CUDA_CALLGRAPH"
	.align	4
	.sectionentsize	8
	.align		4
        /*0000*/ 	.word	0x00000000
	.align		4
        /*0004*/ 	.word	0xffffffff
	.align		4
        /*0008*/ 	.word	0x00000000
	.align		4
        /*000c*/ 	.word	0xfffffffe
	.align		4
        /*0010*/ 	.word	0x00000000
	.align		4
        /*0014*/ 	.word	0xfffffffd
	.align		4
        /*0018*/ 	.word	0x00000000
	.align		4
        /*001c*/ 	.word	0xfffffffc


//--------------------- .text.triton_poi_fused_add_clamp_div_mean_mul_round_sub_2 --------------------------
	.section	.text.triton_poi_fused_add_clamp_div_mean_mul_round_sub_2,"ax",@progbits
	.align	128
        .global         triton_poi_fused_add_clamp_div_mean_mul_round_sub_2
        .type           triton_poi_fused_add_clamp_div_mean_mul_round_sub_2,@function
        .size           triton_poi_fused_add_clamp_div_mean_mul_round_sub_2,(.L_x_1 - triton_poi_fused_add_clamp_div_mean_mul_round_sub_2)
        .other          triton_poi_fused_add_clamp_div_mean_mul_round_sub_2,@"STO_CUDA_ENTRY STV_DEFAULT"
triton_poi_fused_add_clamp_div_mean_mul_round_sub_2:
.text.triton_poi_fused_add_clamp_div_mean_mul_round_sub_2:
[----:B------:R-:W0:Y:S02]  /*0000*/  LDC R1, c[0x0][0x28] ;  /* 0x00000a00ff017b82 */ /* 0x000e240000000800 */
[----:B------:R-:W1:Y:S01]  /*0010*/  LDC.64 R4, c[0x0][0x210] ;  /* 0x00008400ff047b82 */ /* 0x000e620000000a00 */
[----:B------:R-:W-:Y:S01]  /*0020*/  ULDC.64 UR4, c[0x0][0x208] ;  /* 0x0000820000047ab9 */ /* 0x000fe20000000a00 */
[----:B------:R-:W2:Y:S01]  /*0030*/  S2R R8, SR_TID.X ;  /* 0x0000000000087919 */ /* 0x000ea20000002100 */
[----:B------:R-:W3:Y:S05]  /*0040*/  S2R R7, SR_CTAID.X ;  /* 0x0000000000077919 */ /* 0x000eea0000002500 */
[----:B------:R-:W4:Y:S01]  /*0050*/  LDC.64 R2, c[0x0][0x210] ;  /* 0x00008400ff027b82 */ /* 0x000f220000000a00 */
[----:B-1----:R-:W5:Y:S04]  /*0060*/  LDG.E R0, desc[UR4][R4.64] ;  /* 0x0000000404007981 */ /* 0x002f68000c1e1900 */
[----:B------:R-:W5:Y:S04]  /*0070*/  LDG.E R9, desc[UR4][R4.64+0x4] ;  /* 0x0000040404097981 */ /* 0x000f68000c1e1900 */
[----:B------:R-:W5:Y:S04]  /*0080*/  LDG.E R11, desc[UR4][R4.64+0x8] ;  /* 0x00000804040b7981 */ /* 0x000f68000c1e1900 */
[----:B------:R1:W5:Y:S01]  /*0090*/  LDG.E R13, desc[UR4][R4.64+0xc] ;  /* 0x00000c04040d7981 */ /* 0x000362000c1e1900 */
[----:B--2---:R-:W-:-:S05]  /*00a0*/  LOP3.LUT R6, R8, 0x3, RZ, 0xc0, !PT ;  /* 0x0000000308067812 */ /* 0x004fca00078ec0ff */
[----:B---3--:R-:W-:Y:S02]  /*00b0*/  IMAD R7, R7, 0x4, R6 ;  /* 0x0000000407077824 */ /* 0x008fe400078e0206 */
[----:B------:R-:W-:Y:S02]  /*00c0*/  IMAD.MOV.U32 R6, RZ, RZ, RZ ;  /* 0x000000ffff067224 */ /* 0x000fe400078e00ff */
[C---:B----4-:R-:W-:Y:S01]  /*00d0*/  IMAD.WIDE R2, R7.reuse, 0x4, R2 ;  /* 0x0000000407027825 */ /* 0x050fe200078e0202 */
[----:B------:R-:W-:-:S13]  /*00e0*/  ISETP.GE.AND P0, PT, R7, 0x4, PT ;  /* 0x000000040700780c */ /* 0x000fda0003f06270 */
[----:B------:R2:W3:Y:S01]  /*00f0*/  @!P0 LDG.E R6, desc[UR4][R2.64] ;  /* 0x0000000402068981 */ /* 0x0004e2000c1e1900 */
[C---:B-----5:R-:W-:Y:S02]  /*0100*/  FSETP.NAN.AND P1, PT, R0.reuse, R0, PT ;  /* 0x000000000000720b */ /* 0x060fe40003f28000 */
[----:B------:R-:W-:-:S04]  /*0110*/  FSETP.GT.AND P0, PT, R0, R9, PT ;  /* 0x000000090000720b */ /* 0x000fc80003f04000 */
[CC--:B------:R-:W-:Y:S02]  /*0120*/  FSEL R15, R0.reuse, R9.reuse, P0 ;  /* 0x00000009000f7208 */ /* 0x0c0fe40000000000 */
[C---:B------:R-:W-:Y:S02]  /*0130*/  FSETP.GEU.AND P0, PT, R0.reuse, R9, PT ;  /* 0x000000090000720b */ /* 0x040fe40003f0e000 */
[----:B-1----:R-:W-:-:S03]  /*0140*/  FSEL R4, R0, R15, P1 ;  /* 0x0000000f00047208 */ /* 0x002fc60000800000 */
[----:B------:R-:W-:Y:S02]  /*0150*/  @!P1 FSEL R0, R0, R9, !P0 ;  /* 0x0000000900009208 */ /* 0x000fe40004000000 */
[-C--:B------:R-:W-:Y:S02]  /*0160*/  FSETP.GT.AND P0, PT, R4, R11.reuse, PT ;  /* 0x0000000b0400720b */ /* 0x080fe40003f04000 */
[----:B------:R-:W-:Y:S02]  /*0170*/  FSETP.GEU.AND P3, PT, R0, R11, PT ;  /* 0x0000000b0000720b */ /* 0x000fe40003f6e000 */
[----:B------:R-:W-:Y:S02]  /*0180*/  FSETP.NAN.AND P1, PT, R4, R4, PT ;  /* 0x000000040400720b */ /* 0x000fe40003f28000 */
[----:B------:R-:W-:-:S07]  /*0190*/  FSETP.NAN.AND P2, PT, R0, R0, PT ;  /* 0x000000000000720b */ /* 0x000fce0003f48000 */
[-C--:B------:R-:W-:Y:S02]  /*01a0*/  @!P0 FSEL R4, R4, R11.reuse, P1 ;  /* 0x0000000b04048208 */ /* 0x080fe40000800000 */
[----:B------:R-:W-:Y:S02]  /*01b0*/  @P3 FSEL R0, R0, R11, P2 ;  /* 0x0000000b00003208 */ /* 0x000fe40001000000 */
[-C--:B------:R-:W-:Y:S02]  /*01c0*/  FSETP.GT.AND P0, PT, R4, R13.reuse, PT ;  /* 0x0000000d0400720b */ /* 0x080fe40003f04000 */
[----:B------:R-:W-:Y:S02]  /*01d0*/  FSETP.GEU.AND P3, PT, R0, R13, PT ;  /* 0x0000000d0000720b */ /* 0x000fe40003f6e000 */
[----:B------:R-:W-:Y:S02]  /*01e0*/  FSETP.NAN.AND P1, PT, R4, R4, PT ;  /* 0x000000040400720b */ /* 0x000fe40003f28000 */
[----:B------:R-:W-:-:S07]  /*01f0*/  FSETP.NAN.AND P2, PT, R0, R0, PT ;  /* 0x000000000000720b */ /* 0x000fce0003f48000 */
[-C--:B------:R-:W-:Y:S02]  /*0200*/  @!P0 FSEL R4, R4, R13.reuse, P1 ;  /* 0x0000000d04048208 */ /* 0x080fe40000800000 */
[----:B------:R-:W-:-:S05]  /*0210*/  @P3 FSEL R0, R0, R13, P2 ;  /* 0x0000000d00003208 */ /* 0x000fca0001000000 */
[----:B------:R-:W-:-:S04]  /*0220*/  FADD R4, R4, -R0 ;  /* 0x8000000004047221 */ /* 0x000fc80000000000 */
[----:B------:R-:W-:-:S04]  /*0230*/  FMUL R5, R4, 1.525902189314365387e-05 ;  /* 0x3780008004057820 */ /* 0x000fc80000400000 */
[C---:B--2---:R-:W-:Y:S01]  /*0240*/  FMUL R2, R5.reuse, 0.25 ;  /* 0x3e80000005027820 */ /* 0x044fe20000400000 */
[C---:B------:R-:W-:Y:S01]  /*0250*/  FSETP.GEU.AND P1, PT, |R5|.reuse, 1.175494350822287508e-38, PT ;  /* 0x008000000500780b */ /* 0x040fe20003f2e200 */
[-CC-:B------:R-:W-:Y:S01]  /*0260*/  FFMA R3, RZ, R5.reuse, -R0.reuse ;  /* 0x00000005ff037223 */ /* 0x180fe20000000800 */
[----:B------:R-:W-:Y:S01]  /*0270*/  FSETP.GT.AND P0, PT, |R5|, 8.50705917302346158658e+37, PT ;  /* 0x7e8000000500780b */ /* 0x000fe20003f04200 */
[-C--:B------:R-:W-:Y:S02]  /*0280*/  FFMA R0, -RZ, R5.reuse, R0 ;  /* 0x00000005ff007223 */ /* 0x080fe40000000100 */
[----:B---3--:R-:W-:Y:S01]  /*0290*/  FADD R3, R3, R6 ;  /* 0x0000000603037221 */ /* 0x008fe20000000000 */
[----:B------:R-:W-:-:S07]  /*02a0*/  FSEL R4, R2, R5, P0 ;  /* 0x0000000502047208 */ /* 0x000fce0000000000 */
[----:B------:R-:W-:Y:S02]  /*02b0*/  @!P1 FMUL R4, R4, 16777216 ;  /* 0x4b80000004049820 */ /* 0x000fe40000400000 */
[----:B------:R-:W-:-:S04]  /*02c0*/  @P0 FMUL R3, R3, 0.25 ;  /* 0x3e80000003030820 */ /* 0x000fc80000400000 */
[----:B------:R-:W1:Y:S01]  /*02d0*/  MUFU.RCP R4, R4 ;  /* 0x0000000400047308 */ /* 0x000e620000001000 */
[----:B------:R-:W-:-:S04]  /*02e0*/  @!P1 FMUL R3, R3, 16777216 ;  /* 0x4b80000003039820 */ /* 0x000fc80000400000 */
[----:B-1----:R-:W-:-:S05]  /*02f0*/  FMUL R3, R4, R3 ;  /* 0x0000000304037220 */ /* 0x002fca0000400000 */
[----:B------:R-:W-:-:S04]  /*0300*/  FSETP.GTU.AND P0, PT, R3, RZ, PT ;  /* 0x000000ff0300720b */ /* 0x000fc80003f0c000 */
[----:B------:R-:W-:Y:S02]  /*0310*/  FSEL R6, R3, RZ, P0 ;  /* 0x000000ff03067208 */ /* 0x000fe40000000000 */
[----:B------:R-:W1:Y:S02]  /*0320*/  LDC.64 R2, c[0x0][0x218] ;  /* 0x00008600ff027b82 */ /* 0x000e640000000a00 */
[C---:B------:R-:W-:Y:S02]  /*0330*/  FSETP.GEU.AND P1, PT, R6.reuse, 65535, PT ;  /* 0x477fff000600780b */ /* 0x040fe40003f2e000 */
[----:B------:R-:W-:-:S11]  /*0340*/  FSETP.NAN.AND P0, PT, R6, R6, PT ;  /* 0x000000060600720b */ /* 0x000fd60003f08000 */
[----:B------:R-:W-:Y:S02]  /*0350*/  @P1 FSEL R6, R6, 65535, P0 ;  /* 0x477fff0006061808 */ /* 0x000fe40000000000 */
[----:B------:R-:W-:-:S04]  /*0360*/  LOP3.LUT P0, RZ, R8, 0x1c, RZ, 0xc0, !PT ;  /* 0x0000001c08ff7812 */ /* 0x000fc8000780c0ff */
[----:B------:R-:W2:Y:S01]  /*0370*/  FRND R6, R6 ;  /* 0x0000000600067307 */ /* 0x000ea20000201000 */
[C---:B------:R-:W-:Y:S01]  /*0380*/  ISETP.LT.AND P0, PT, R7.reuse, 0x4, !P0 ;  /* 0x000000040700780c */ /* 0x040fe20004701270 */
[----:B-1----:R-:W-:-:S04]  /*0390*/  IMAD.WIDE R2, R7, 0x4, R2 ;  /* 0x0000000407027825 */ /* 0x002fc800078e0202 */
[----:B--2---:R-:W-:-:S08]  /*03a0*/  FFMA R5, R5, R6, R0 ;  /* 0x0000000605057223 */ /* 0x004fd00000000000 */
[----:B------:R-:W-:Y:S05]  /*03b0*/  @!P0 EXIT ;  /* 0x000000000000894d */ /* 0x000fea0003800000 */
[----:B------:R-:W-:Y:S01]  /*03c0*/  STG.E desc[UR4][R2.64], R5 ;  /* 0x0000000502007986 */ /* 0x000fe2000c101904 */
[----:B------:R-:W-:Y:S05]  /*03d0*/  EXIT ;  /* 0x000000000000794d */ /* 0x000fea0003800000 */
.L_x_0:
[----:B------:R-:W-:-:S00]  /*03e0*/  BRA `(.L_x_0) ;  /* 0xfffffffc00fc7947 */ /* 0x000fc0000383ffff */
[----:B------:R-:W-:-:S00]  /*03f0*/  NOP ;  /* 0x0000000000007918 */ /* 0x000fc00000000000 */
        /* <DEDUP_REMOVED lines=8> */
.L_x_1:


//--------------------- .nv.constant0.triton_poi_fused_add_clamp_div_mean_mul_round_sub_2 --------------------------
	.section	.nv.constant0.triton_poi_fused_add_clamp_div_mean_mul_round_sub_2,"a",@progbits
	.sectionflags	@""
	.align	4
.nv.constant0.triton_poi_fused_add_clamp_div_mean_mul_round_sub_2:
	.zero		548
